//
// Generated by NVIDIA NVVM Compiler
//
// Compiler Build ID: CL-36424714
// Cuda compilation tools, release 13.0, V13.0.88
// Based on NVVM 20.0.0
//

.version 9.0
.target sm_100
.address_size 64

	// .globl	_Z6matMulPiS_S_iii

.visible .entry _Z6matMulPiS_S_iii(
	.param .u64 .ptr .align 1 _Z6matMulPiS_S_iii_param_0,
	.param .u64 .ptr .align 1 _Z6matMulPiS_S_iii_param_1,
	.param .u64 .ptr .align 1 _Z6matMulPiS_S_iii_param_2,
	.param .u32 _Z6matMulPiS_S_iii_param_3,
	.param .u32 _Z6matMulPiS_S_iii_param_4,
	.param .u32 _Z6matMulPiS_S_iii_param_5
)
{
	.reg .pred 	%p<13>;
	.reg .b32 	%r<116>;
	.reg .b64 	%rd<62>;

	ld.param.u64 	%rd11, [_Z6matMulPiS_S_iii_param_0];
	ld.param.u64 	%rd9, [_Z6matMulPiS_S_iii_param_1];
	ld.param.u64 	%rd10, [_Z6matMulPiS_S_iii_param_2];
	ld.param.u32 	%r36, [_Z6matMulPiS_S_iii_param_3];
	ld.param.u32 	%r34, [_Z6matMulPiS_S_iii_param_4];
	ld.param.u32 	%r35, [_Z6matMulPiS_S_iii_param_5];
	cvta.to.global.u64 	%rd1, %rd11;
	mov.u32 	%r37, %ctaid.y;
	mov.u32 	%r38, %ntid.y;
	mov.u32 	%r39, %tid.y;
	mad.lo.s32 	%r1, %r37, %r38, %r39;
	mov.u32 	%r40, %ctaid.x;
	mov.u32 	%r41, %ntid.x;
	mov.u32 	%r42, %tid.x;
	mad.lo.s32 	%r2, %r40, %r41, %r42;
	setp.ge.s32 	%p1, %r1, %r36;
	setp.ge.s32 	%p2, %r2, %r35;
	or.pred  	%p3, %p1, %p2;
	@%p3 bra 	$L__BB0_15;
	cvta.to.global.u64 	%rd12, %rd9;
	mul.lo.s32 	%r3, %r34, %r1;
	mul.wide.s32 	%rd13, %r3, 4;
	add.s64 	%rd14, %rd1, %rd13;
	ld.global.u32 	%r43, [%rd14];
	mul.wide.s32 	%rd15, %r2, 4;
	add.s64 	%rd2, %rd12, %rd15;
	ld.global.u32 	%r44, [%rd2];
	mul.lo.s32 	%r115, %r44, %r43;
	setp.lt.s32 	%p4, %r34, 2;
	@%p4 bra 	$L__BB0_14;
	add.s32 	%r5, %r34, -1;
	add.s32 	%r47, %r34, -2;
	and.b32  	%r6, %r5, 7;
	setp.lt.u32 	%p5, %r47, 7;
	mov.b32 	%r110, 1;
	@%p5 bra 	$L__BB0_6;
	and.b32  	%r49, %r5, -8;
	neg.s32 	%r104, %r49;
	add.s32 	%r50, %r3, 1;
	mul.wide.u32 	%rd16, %r50, 4;
	add.s64 	%rd61, %rd1, %rd16;
	shl.b32 	%r8, %r35, 3;
	mul.wide.u32 	%rd17, %r3, 4;
	add.s64 	%rd18, %rd17, %rd1;
	add.s64 	%rd60, %rd18, 16;
	mov.b32 	%r103, 0;
	mul.wide.s32 	%rd21, %r35, 4;
	mov.u32 	%r102, %r35;
$L__BB0_4:
	.pragma "nounroll";
	ld.global.u32 	%r51, [%rd61];
	mul.wide.s32 	%rd19, %r102, 4;
	add.s64 	%rd20, %rd2, %rd19;
	ld.global.u32 	%r52, [%rd20];
	mad.lo.s32 	%r53, %r52, %r51, %r115;
	ld.global.u32 	%r54, [%rd60+-8];
	add.s64 	%rd22, %rd20, %rd21;
	ld.global.u32 	%r55, [%rd22];
	mad.lo.s32 	%r56, %r55, %r54, %r53;
	ld.global.u32 	%r57, [%rd60+-4];
	add.s64 	%rd23, %rd22, %rd21;
	ld.global.u32 	%r58, [%rd23];
	mad.lo.s32 	%r59, %r58, %r57, %r56;
	ld.global.u32 	%r60, [%rd60];
	add.s64 	%rd24, %rd23, %rd21;
	ld.global.u32 	%r61, [%rd24];
	mad.lo.s32 	%r62, %r61, %r60, %r59;
	ld.global.u32 	%r63, [%rd60+4];
	add.s64 	%rd25, %rd24, %rd21;
	ld.global.u32 	%r64, [%rd25];
	mad.lo.s32 	%r65, %r64, %r63, %r62;
	ld.global.u32 	%r66, [%rd60+8];
	add.s64 	%rd26, %rd25, %rd21;
	ld.global.u32 	%r67, [%rd26];
	mad.lo.s32 	%r68, %r67, %r66, %r65;
	ld.global.u32 	%r69, [%rd60+12];
	add.s64 	%rd27, %rd26, %rd21;
	ld.global.u32 	%r70, [%rd27];
	mad.lo.s32 	%r71, %r70, %r69, %r68;
	ld.global.u32 	%r72, [%rd60+16];
	add.s64 	%rd28, %rd27, %rd21;
	ld.global.u32 	%r73, [%rd28];
	mad.lo.s32 	%r115, %r73, %r72, %r71;
	add.s32 	%r104, %r104, 8;
	add.s32 	%r103, %r103, 8;
	add.s64 	%rd61, %rd61, 32;
	add.s32 	%r102, %r102, %r8;
	add.s64 	%rd60, %rd60, 32;
	setp.ne.s32 	%p6, %r104, 0;
	@%p6 bra 	$L__BB0_4;
	add.s32 	%r110, %r103, 1;
$L__BB0_6:
	setp.eq.s32 	%p7, %r6, 0;
	@%p7 bra 	$L__BB0_14;
	and.b32  	%r21, %r5, 3;
	setp.lt.u32 	%p8, %r6, 4;
	@%p8 bra 	$L__BB0_9;
	add.s32 	%r75, %r110, %r3;
	mul.wide.u32 	%rd29, %r75, 4;
	add.s64 	%rd30, %rd1, %rd29;
	ld.global.u32 	%r76, [%rd30];
	mul.lo.s32 	%r77, %r110, %r35;
	mul.wide.s32 	%rd31, %r77, 4;
	add.s64 	%rd32, %rd2, %rd31;
	ld.global.u32 	%r78, [%rd32];
	mad.lo.s32 	%r79, %r78, %r76, %r115;
	cvt.u64.u32 	%rd33, %r3;
	cvt.u64.u32 	%rd34, %r110;
	add.s64 	%rd35, %rd34, %rd33;
	shl.b64 	%rd36, %rd35, 2;
	add.s64 	%rd37, %rd1, %rd36;
	ld.global.u32 	%r80, [%rd37+4];
	mul.wide.s32 	%rd38, %r35, 4;
	add.s64 	%rd39, %rd32, %rd38;
	ld.global.u32 	%r81, [%rd39];
	mad.lo.s32 	%r82, %r81, %r80, %r79;
	ld.global.u32 	%r83, [%rd37+8];
	add.s64 	%rd40, %rd39, %rd38;
	ld.global.u32 	%r84, [%rd40];
	mad.lo.s32 	%r85, %r84, %r83, %r82;
	ld.global.u32 	%r86, [%rd37+12];
	add.s64 	%rd41, %rd40, %rd38;
	ld.global.u32 	%r87, [%rd41];
	mad.lo.s32 	%r115, %r87, %r86, %r85;
	add.s32 	%r110, %r110, 4;
$L__BB0_9:
	setp.eq.s32 	%p9, %r21, 0;
	@%p9 bra 	$L__BB0_14;
	setp.eq.s32 	%p10, %r21, 1;
	@%p10 bra 	$L__BB0_12;
	add.s32 	%r89, %r110, %r3;
	mul.wide.u32 	%rd42, %r89, 4;
	add.s64 	%rd43, %rd1, %rd42;
	ld.global.u32 	%r90, [%rd43];
	mul.lo.s32 	%r91, %r110, %r35;
	mul.wide.s32 	%rd44, %r91, 4;
	add.s64 	%rd45, %rd2, %rd44;
	ld.global.u32 	%r92, [%rd45];
	mad.lo.s32 	%r93, %r92, %r90, %r115;
	cvt.u64.u32 	%rd46, %r3;
	cvt.u64.u32 	%rd47, %r110;
	add.s64 	%rd48, %rd47, %rd46;
	shl.b64 	%rd49, %rd48, 2;
	add.s64 	%rd50, %rd1, %rd49;
	ld.global.u32 	%r94, [%rd50+4];
	mul.wide.s32 	%rd51, %r35, 4;
	add.s64 	%rd52, %rd45, %rd51;
	ld.global.u32 	%r95, [%rd52];
	mad.lo.s32 	%r115, %r95, %r94, %r93;
	add.s32 	%r110, %r110, 2;
$L__BB0_12:
	and.b32  	%r96, %r5, 1;
	setp.eq.b32 	%p11, %r96, 1;
	not.pred 	%p12, %p11;
	@%p12 bra 	$L__BB0_14;
	add.s32 	%r97, %r110, %r3;
	mul.wide.u32 	%rd53, %r97, 4;
	add.s64 	%rd54, %rd1, %rd53;
	ld.global.u32 	%r98, [%rd54];
	mul.lo.s32 	%r99, %r110, %r35;
	mul.wide.s32 	%rd55, %r99, 4;
	add.s64 	%rd56, %rd2, %rd55;
	ld.global.u32 	%r100, [%rd56];
	mad.lo.s32 	%r115, %r100, %r98, %r115;
$L__BB0_14:
	mad.lo.s32 	%r101, %r35, %r1, %r2;
	cvta.to.global.u64 	%rd57, %rd10;
	mul.wide.s32 	%rd58, %r101, 4;
	add.s64 	%rd59, %rd57, %rd58;
	st.global.u32 	[%rd59], %r115;
$L__BB0_15:
	ret;

}


// ===== COMPILED SASS (sm_100) =====

	.target	sm_100

	.elftype	@"ET_EXEC"


//--------------------- .note.nv.tkinfo           --------------------------
	.section	.note.nv.tkinfo,"",@"SHT_NOTE"
	.sectionflags	@"SHF_NOTE_NV_TKINFO"
	.tkinfo
        /*0018*/ 	.word	0x00000002
        /*0030*/ 	.string	""
        /*0030*/ 	.string	"ptxas"
        /*0030*/ 	.string	"Cuda compilation tools, release 13.0, V13.0.88"
        /*0030*/ 	.string	"Build cuda_13.0.r13.0/compiler.36424714_0"
        /*0030*/ 	.string	"-arch sm_100 -m 64 "



//--------------------- .note.nv.cuinfo           --------------------------
	.section	.note.nv.cuinfo,"",@"SHT_NOTE"
	.sectionflags	@"SHF_NOTE_NV_CUINFO"
        /*0018*/ 	.short	0x0002
        /*001a*/ 	.short	0x0064
        /*001c*/ 	.short	0x0082
	.zero		2


//--------------------- .nv.info                  --------------------------
	.section	.nv.info,"",@"SHT_CUDA_INFO"
	.align	4


	//----- nvinfo : EIATTR_REGCOUNT
	.align		4
        /*0000*/ 	.byte	0x04, 0x2f
        /*0002*/ 	.short	(.L_1 - .L_0)
	.align		4
.L_0:
        /*0004*/ 	.word	index@(_Z6matMulPiS_S_iii)
        /*0008*/ 	.word	0x00000020


	//----- nvinfo : EIATTR_FRAME_SIZE
	.align		4
.L_1:
        /*000c*/ 	.byte	0x04, 0x11
        /*000e*/ 	.short	(.L_3 - .L_2)
	.align		4
.L_2:
        /*0010*/ 	.word	index@(_Z6matMulPiS_S_iii)
        /*0014*/ 	.word	0x00000000


	//----- nvinfo : EIATTR_MIN_STACK_SIZE
	.align		4
.L_3:
        /*0018*/ 	.byte	0x04, 0x12
        /*001a*/ 	.short	(.L_5 - .L_4)
	.align		4
.L_4:
        /*001c*/ 	.word	index@(_Z6matMulPiS_S_iii)
        /*0020*/ 	.word	0x00000000
.L_5:


//--------------------- .nv.compat                --------------------------
	.section	.nv.compat,"",@"SHT_CUDA_COMPAT_INFO"
	.align	4
        /*0000*/ 	.byte	0x02, 0x09, 0x00, 0x00, 0x02, 0x02, 0x01, 0x00, 0x02, 0x05, 0x05, 0x00, 0x03, 0x07, 0x01, 0x01
        /*0010*/ 	.byte	0x02, 0x03, 0x00, 0x00, 0x02, 0x06, 0x01, 0x00, 0x04, 0x0b, 0x08, 0x00, 0x09, 0x00, 0x00, 0x00
        /*0020*/ 	.byte	0x00, 0x00, 0x00, 0x00


//--------------------- .nv.info._Z6matMulPiS_S_iii --------------------------
	.section	.nv.info._Z6matMulPiS_S_iii,"",@"SHT_CUDA_INFO"
	.sectionflags	@""
	.align	4


	//----- nvinfo : EIATTR_CUDA_API_VERSION
	.align		4
        /*0000*/ 	.byte	0x04, 0x37
        /*0002*/ 	.short	(.L_7 - .L_6)
.L_6:
        /*0004*/ 	.word	0x00000082


	//----- nvinfo : EIATTR_KPARAM_INFO
	.align		4
.L_7:
        /*0008*/ 	.byte	0x04, 0x17
        /*000a*/ 	.short	(.L_9 - .L_8)
.L_8:
        /*000c*/ 	.word	0x00000000
        /*0010*/ 	.short	0x0005
        /*0012*/ 	.short	0x0020
        /*0014*/ 	.byte	0x00, 0xf0, 0x11, 0x00


	//----- nvinfo : EIATTR_KPARAM_INFO
	.align		4
.L_9:
        /*0018*/ 	.byte	0x04, 0x17
        /*001a*/ 	.short	(.L_11 - .L_10)
.L_10:
        /*001c*/ 	.word	0x00000000
        /*0020*/ 	.short	0x0004
        /*0022*/ 	.short	0x001c
        /*0024*/ 	.byte	0x00, 0xf0, 0x11, 0x00


	//----- nvinfo : EIATTR_KPARAM_INFO
	.align		4
.L_11:
        /*0028*/ 	.byte	0x04, 0x17
        /*002a*/ 	.short	(.L_13 - .L_12)
.L_12:
        /*002c*/ 	.word	0x00000000
        /*0030*/ 	.short	0x0003
        /*0032*/ 	.short	0x0018
        /*0034*/ 	.byte	0x00, 0xf0, 0x11, 0x00


	//----- nvinfo : EIATTR_KPARAM_INFO
	.align		4
.L_13:
        /*0038*/ 	.byte	0x04, 0x17
        /*003a*/ 	.short	(.L_15 - .L_14)
.L_14:
        /*003c*/ 	.word	0x00000000
        /*0040*/ 	.short	0x0002
        /*0042*/ 	.short	0x0010
        /*0044*/ 	.byte	0x00, 0xf5, 0x21, 0x00


	//----- nvinfo : EIATTR_KPARAM_INFO
	.align		4
.L_15:
        /*0048*/ 	.byte	0x04, 0x17
        /*004a*/ 	.short	(.L_17 - .L_16)
.L_16:
        /*004c*/ 	.word	0x00000000
        /*0050*/ 	.short	0x0001
        /*0052*/ 	.short	0x0008
        /*0054*/ 	.byte	0x00, 0xf5, 0x21, 0x00


	//----- nvinfo : EIATTR_KPARAM_INFO
	.align		4
.L_17:
        /*0058*/ 	.byte	0x04, 0x17
        /*005a*/ 	.short	(.L_19 - .L_18)
.L_18:
        /*005c*/ 	.word	0x00000000
        /*0060*/ 	.short	0x0000
        /*0062*/ 	.short	0x0000
        /*0064*/ 	.byte	0x00, 0xf5, 0x21, 0x00


	//----- nvinfo : EIATTR_SPARSE_MMA_MASK
	.align		4
.L_19:
        /*0068*/ 	.byte	0x03, 0x50
        /*006a*/ 	.short	0x0000


	//----- nvinfo : EIATTR_MAXREG_COUNT
	.align		4
        /*006c*/ 	.byte	0x03, 0x1b
        /*006e*/ 	.short	0x00ff


	//----- nvinfo : EIATTR_MERCURY_ISA_VERSION
	.align		4
        /*0070*/ 	.byte	0x03, 0x5f
        /*0072*/ 	.short	0x0101


	//----- nvinfo : EIATTR_VRC_CTA_INIT_COUNT
	.align		4
        /*0074*/ 	.byte	0x02, 0x4a
	.zero		1
	.zero		1


	//----- nvinfo : EIATTR_EXIT_INSTR_OFFSETS
	.align		4
        /*0078*/ 	.byte	0x04, 0x1c
        /*007a*/ 	.short	(.L_21 - .L_20)


	//   ....[0]....
.L_20:
        /*007c*/ 	.word	0x000000d0


	//   ....[1]....
        /*0080*/ 	.word	0x00000940


	//----- nvinfo : EIATTR_CBANK_PARAM_SIZE
	.align		4
.L_21:
        /*0084*/ 	.byte	0x03, 0x19
        /*0086*/ 	.short	0x0024


	//----- nvinfo : EIATTR_PARAM_CBANK
	.align		4
        /*0088*/ 	.byte	0x04, 0x0a
        /*008a*/ 	.short	(.L_23 - .L_22)
	.align		4
.L_22:
        /*008c*/ 	.word	index@(.nv.constant0._Z6matMulPiS_S_iii)
        /*0090*/ 	.short	0x0380
        /*0092*/ 	.short	0x0024


	//----- nvinfo : EIATTR_SW_WAR
	.align		4
.L_23:
        /*0094*/ 	.byte	0x04, 0x36
        /*0096*/ 	.short	(.L_25 - .L_24)
.L_24:
        /*0098*/ 	.word	0x00000008
.L_25:


//--------------------- .nv.callgraph             --------------------------
	.section	.nv.callgraph,"",@"SHT_CUDA_CALLGRAPH"
	.align	4
	.sectionentsize	8
	.align		4
        /*0000*/ 	.word	0x00000000
	.align		4
        /*0004*/ 	.word	0xffffffff
	.align		4
        /*0008*/ 	.word	0x00000000
	.align		4
        /*000c*/ 	.word	0xfffffffe
	.align		4
        /*0010*/ 	.word	0x00000000
	.align		4
        /*0014*/ 	.word	0xfffffffd
	.align		4
        /*0018*/ 	.word	0x00000000
	.align		4
        /*001c*/ 	.word	0xfffffffc


//--------------------- .text._Z6matMulPiS_S_iii  --------------------------
	.section	.text._Z6matMulPiS_S_iii,"ax",@progbits
	.align	128
        .global         _Z6matMulPiS_S_iii
        .type           _Z6matMulPiS_S_iii,@function
        .size           _Z6matMulPiS_S_iii,(.L_x_5 - _Z6matMulPiS_S_iii)
        .other          _Z6matMulPiS_S_iii,@"STO_CUDA_ENTRY STV_DEFAULT"
_Z6matMulPiS_S_iii:
.text._Z6matMulPiS_S_iii:
[----:B------:R-:W-:Y:S01]  /*0000*/  LDC R1, c[0x0][0x37c] ;  /* 0x0000df00ff017b82 */ /* 0x000fe20000000800 */
[----:B------:R-:W0:Y:S07]  /*0010*/  S2R R4, SR_TID.X ;  /* 0x0000000000047919 */ /* 0x000e2e0000002100 */
[----:B------:R-:W1:Y:S01]  /*0020*/  LDC R2, c[0x0][0x364] ;  /* 0x0000d900ff027b82 */ /* 0x000e620000000800 */
[----:B------:R-:W2:Y:S01]  /*0030*/  LDCU UR6, c[0x0][0x398] ;  /* 0x00007300ff0677ac */ /* 0x000ea20008000800 */
[----:B------:R-:W1:Y:S06]  /*0040*/  S2R R5, SR_TID.Y ;  /* 0x0000000000057919 */ /* 0x000e6c0000002200 */
[----:B------:R-:W0:Y:S08]  /*0050*/  S2UR UR5, SR_CTAID.X ;  /* 0x00000000000579c3 */ /* 0x000e300000002500 */
[----:B------:R-:W0:Y:S08]  /*0060*/  LDC R3, c[0x0][0x360] ;  /* 0x0000d800ff037b82 */ /* 0x000e300000000800 */
[----:B------:R-:W1:Y:S08]  /*0070*/  S2UR UR4, SR_CTAID.Y ;  /* 0x00000000000479c3 */ /* 0x000e700000002600 */
[----:B------:R-:W3:Y:S01]  /*0080*/  LDC R0, c[0x0][0x3a0] ;  /* 0x0000e800ff007b82 */ /* 0x000ee20000000800 */
[----:B0-----:R-:W-:-:S02]  /*0090*/  IMAD R3, R3, UR5, R4 ;  /* 0x0000000503037c24 */ /* 0x001fc4000f8e0204 */
[----:B-1----:R-:W-:-:S03]  /*00a0*/  IMAD R2, R2, UR4, R5 ;  /* 0x0000000402027c24 */ /* 0x002fc6000f8e0205 */
[----:B---3--:R-:W-:-:S04]  /*00b0*/  ISETP.GE.AND P0, PT, R3, R0, PT ;  /* 0x000000000300720c */ /* 0x008fc80003f06270 */
[----:B--2---:R-:W-:-:S13]  /*00c0*/  ISETP.GE.OR P0, PT, R2, UR6, P0 ;  /* 0x0000000602007c0c */ /* 0x004fda0008706670 */
[----:B------:R-:W-:Y:S05]  /*00d0*/  @P0 EXIT ;  /* 0x000000000000094d */ /* 0x000fea0003800000 */
[----:B------:R-:W0:Y:S01]  /*00e0*/  LDC R9, c[0x0][0x39c] ;  /* 0x0000e700ff097b82 */ /* 0x000e220000000800 */
[----:B------:R-:W1:Y:S07]  /*00f0*/  LDCU.64 UR4, c[0x0][0x358] ;  /* 0x00006b00ff0477ac */ /* 0x000e6e0008000a00 */
[----:B------:R-:W2:Y:S08]  /*0100*/  LDC.64 R10, c[0x0][0x380] ;  /* 0x0000e000ff0a7b82 */ /* 0x000eb00000000a00 */
[----:B------:R-:W3:Y:S01]  /*0110*/  LDC.64 R12, c[0x0][0x388] ;  /* 0x0000e200ff0c7b82 */ /* 0x000ee20000000a00 */
[----:B0-----:R-:W-:-:S04]  /*0120*/  IMAD R4, R2, R9, RZ ;  /* 0x0000000902047224 */ /* 0x001fc800078e02ff */
[----:B--2---:R-:W-:-:S06]  /*0130*/  IMAD.WIDE R6, R4, 0x4, R10 ;  /* 0x0000000404067825 */ /* 0x004fcc00078e020a */
[----:B-1----:R-:W2:Y:S01]  /*0140*/  LDG.E R6, desc[UR4][R6.64] ;  /* 0x0000000406067981 */ /* 0x002ea2000c1e1900 */
[----:B---3--:R-:W-:-:S05]  /*0150*/  IMAD.WIDE R12, R3, 0x4, R12 ;  /* 0x00000004030c7825 */ /* 0x008fca00078e020c */
[----:B------:R-:W2:Y:S01]  /*0160*/  LDG.E R5, desc[UR4][R12.64] ;  /* 0x000000040c057981 */ /* 0x000ea2000c1e1900 */
[----:B------:R-:W-:Y:S01]  /*0170*/  ISETP.GE.AND P0, PT, R9, 0x2, PT ;  /* 0x000000020900780c */ /* 0x000fe20003f06270 */
[----:B--2---:R-:W-:-:S12]  /*0180*/  IMAD R18, R6, R5, RZ ;  /* 0x0000000506127224 */ /* 0x004fd800078e02ff */
[----:B------:R-:W-:Y:S05]  /*0190*/  @!P0 BRA `(.L_x_0) ;  /* 0x0000000400d88947 */ /* 0x000fea0003800000 */
[C---:B------:R-:W-:Y:S02]  /*01a0*/  IADD3 R5, PT, PT, R9.reuse, -0x2, RZ ;  /* 0xfffffffe09057810 */ /* 0x040fe40007ffe0ff */
[----:B------:R-:W-:Y:S02]  /*01b0*/  IADD3 R6, PT, PT, R9, -0x1, RZ ;  /* 0xffffffff09067810 */ /* 0x000fe40007ffe0ff */
[----:B------:R-:W-:Y:S01]  /*01c0*/  ISETP.GE.U32.AND P0, PT, R5, 0x7, PT ;  /* 0x000000070500780c */ /* 0x000fe20003f06070 */
[----:B------:R-:W-:Y:S01]  /*01d0*/  HFMA2 R5, -RZ, RZ, 0, 5.9604644775390625e-08 ;  /* 0x00000001ff057431 */ /* 0x000fe200000001ff */
[----:B------:R-:W-:-:S11]  /*01e0*/  LOP3.LUT R7, R6, 0x7, RZ, 0xc0, !PT ;  /* 0x0000000706077812 */ /* 0x000fd600078ec0ff */
[----:B------:R-:W-:Y:S05]  /*01f0*/  @!P0 BRA `(.L_x_1) ;  /* 0x0000000000d48947 */ /* 0x000fea0003800000 */
[----:B------:R-:W0:Y:S01]  /*0200*/  LDC R23, c[0x0][0x3a0] ;  /* 0x0000e800ff177b82 */ /* 0x000e220000000800 */
[C-C-:B------:R-:W-:Y:S01]  /*0210*/  IMAD.WIDE.U32 R20, R4.reuse, 0x4, R10.reuse ;  /* 0x0000000404147825 */ /* 0x140fe200078e000a */
[----:B------:R-:W-:Y:S02]  /*0220*/  IADD3 R9, PT, PT, R4, 0x1, RZ ;  /* 0x0000000104097810 */ /* 0x000fe40007ffe0ff */
[----:B------:R-:W-:Y:S02]  /*0230*/  LOP3.LUT R22, R6, 0xfffffff8, RZ, 0xc0, !PT ;  /* 0xfffffff806167812 */ /* 0x000fe400078ec0ff */
[----:B------:R-:W-:Y:S01]  /*0240*/  IADD3 R19, P0, PT, R20, 0x10, RZ ;  /* 0x0000001014137810 */ /* 0x000fe20007f1e0ff */
[----:B------:R-:W-:Y:S01]  /*0250*/  IMAD.WIDE.U32 R8, R9, 0x4, R10 ;  /* 0x0000000409087825 */ /* 0x000fe200078e000a */
[----:B------:R-:W-:Y:S02]  /*0260*/  MOV R5, RZ ;  /* 0x000000ff00057202 */ /* 0x000fe40000000f00 */
[----:B------:R-:W-:-:S02]  /*0270*/  IADD3.X R20, PT, PT, RZ, R21, RZ, P0, !PT ;  /* 0x00000015ff147210 */ /* 0x000fc400007fe4ff */
[----:B------:R-:W-:-:S07]  /*0280*/  IADD3 R22, PT, PT, -R22, RZ, RZ ;  /* 0x000000ff16167210 */ /* 0x000fce0007ffe1ff */
.L_x_2:
[----:B0-----:R-:W-:Y:S01]  /*0290*/  IMAD.WIDE R14, R23, 0x4, R12 ;  /* 0x00000004170e7825 */ /* 0x001fe200078e020c */
[----:B------:R-:W2:Y:S04]  /*02a0*/  LDG.E R25, desc[UR4][R8.64] ;  /* 0x0000000408197981 */ /* 0x000ea8000c1e1900 */
[----:B------:R0:W2:Y:S01]  /*02b0*/  LDG.E R24, desc[UR4][R14.64] ;  /* 0x000000040e187981 */ /* 0x0000a2000c1e1900 */
[----:B------:R-:W-:-:S05]  /*02c0*/  IMAD.WIDE R16, R0, 0x4, R14 ;  /* 0x0000000400107825 */ /* 0x000fca00078e020e */
[----:B------:R-:W3:Y:S01]  /*02d0*/  LDG.E R26, desc[UR4][R16.64] ;  /* 0x00000004101a7981 */ /* 0x000ee2000c1e1900 */
[----:B0-----:R-:W-:Y:S02]  /*02e0*/  MOV R14, R19 ;  /* 0x00000013000e7202 */ /* 0x001fe40000000f00 */
[----:B------:R-:W-:Y:S01]  /*02f0*/  MOV R15, R20 ;  /* 0x00000014000f7202 */ /* 0x000fe20000000f00 */
[----:B------:R-:W-:-:S04]  /*0300*/  IMAD.WIDE R20, R0, 0x4, R16 ;  /* 0x0000000400147825 */ /* 0x000fc800078e0210 */
[----:B------:R-:W3:Y:S04]  /*0310*/  LDG.E R19, desc[UR4][R14.64+-0x8] ;  /* 0xfffff8040e137981 */ /* 0x000ee8000c1e1900 */
[----:B------:R-:W4:Y:S04]  /*0320*/  LDG.E R29, desc[UR4][R14.64+-0x4] ;  /* 0xfffffc040e1d7981 */ /* 0x000f28000c1e1900 */
[----:B------:R-:W4:Y:S04]  /*0330*/  LDG.E R16, desc[UR4][R20.64] ;  /* 0x0000000414107981 */ /* 0x000f28000c1e1900 */
[----:B------:R-:W5:Y:S01]  /*0340*/  LDG.E R27, desc[UR4][R14.64] ;  /* 0x000000040e1b7981 */ /* 0x000f62000c1e1900 */
[----:B--2---:R-:W-:-:S02]  /*0350*/  IMAD R18, R25, R24, R18 ;  /* 0x0000001819127224 */ /* 0x004fc400078e0212 */
[----:B------:R-:W-:-:S05]  /*0360*/  IMAD.WIDE R24, R0, 0x4, R20 ;  /* 0x0000000400187825 */ /* 0x000fca00078e0214 */
[----:B------:R0:W5:Y:S01]  /*0370*/  LDG.E R28, desc[UR4][R24.64] ;  /* 0x00000004181c7981 */ /* 0x000162000c1e1900 */
[----:B---3--:R-:W-:Y:S02]  /*0380*/  IMAD R26, R19, R26, R18 ;  /* 0x0000001a131a7224 */ /* 0x008fe400078e0212 */
[----:B------:R-:W-:-:S04]  /*0390*/  IMAD.WIDE R18, R0, 0x4, R24 ;  /* 0x0000000400127825 */ /* 0x000fc800078e0218 */
[----:B----4-:R-:W-:Y:S02]  /*03a0*/  IMAD R26, R29, R16, R26 ;  /* 0x000000101d1a7224 */ /* 0x010fe400078e021a */
[C---:B------:R-:W-:Y:S01]  /*03b0*/  IMAD.WIDE R16, R0.reuse, 0x4, R18 ;  /* 0x0000000400107825 */ /* 0x040fe200078e0212 */
[----:B------:R-:W2:Y:S04]  /*03c0*/  LDG.E R29, desc[UR4][R14.64+0x8] ;  /* 0x000008040e1d7981 */ /* 0x000ea8000c1e1900 */
[----:B------:R-:W3:Y:S01]  /*03d0*/  LDG.E R18, desc[UR4][R18.64] ;  /* 0x0000000412127981 */ /* 0x000ee2000c1e1900 */
[----:B------:R-:W-:-:S03]  /*03e0*/  IMAD.WIDE R20, R0, 0x4, R16 ;  /* 0x0000000400147825 */ /* 0x000fc600078e0210 */
[----:B------:R-:W2:Y:S01]  /*03f0*/  LDG.E R16, desc[UR4][R16.64] ;  /* 0x0000000410107981 */ /* 0x000ea2000c1e1900 */
[----:B0-----:R-:W-:-:S03]  /*0400*/  IMAD.WIDE R24, R0, 0x4, R20 ;  /* 0x0000000400187825 */ /* 0x001fc600078e0214 */
[----:B------:R-:W4:Y:S04]  /*0410*/  LDG.E R19, desc[UR4][R14.64+0xc] ;  /* 0x00000c040e137981 */ /* 0x000f28000c1e1900 */
[----:B------:R-:W4:Y:S04]  /*0420*/  LDG.E R24, desc[UR4][R24.64] ;  /* 0x0000000418187981 */ /* 0x000f28000c1e1900 */
[----:B------:R-:W4:Y:S01]  /*0430*/  LDG.E R17, desc[UR4][R14.64+0x10] ;  /* 0x000010040e117981 */ /* 0x000f22000c1e1900 */
[----:B-----5:R-:W-:-:S03]  /*0440*/  IMAD R27, R27, R28, R26 ;  /* 0x0000001c1b1b7224 */ /* 0x020fc600078e021a */
[----:B------:R-:W3:Y:S04]  /*0450*/  LDG.E R26, desc[UR4][R14.64+0x4] ;  /* 0x000004040e1a7981 */ /* 0x000ee8000c1e1900 */
[----:B------:R-:W4:Y:S01]  /*0460*/  LDG.E R28, desc[UR4][R20.64] ;  /* 0x00000004141c7981 */ /* 0x000f22000c1e1900 */
[----:B------:R-:W-:-:S04]  /*0470*/  IADD3 R22, PT, PT, R22, 0x8, RZ ;  /* 0x0000000816167810 */ /* 0x000fc80007ffe0ff */
[----:B------:R-:W-:Y:S02]  /*0480*/  ISETP.NE.AND P0, PT, R22, RZ, PT ;  /* 0x000000ff1600720c */ /* 0x000fe40003f05270 */
[----:B------:R-:W-:Y:S02]  /*0490*/  IADD3 R8, P1, PT, R8, 0x20, RZ ;  /* 0x0000002008087810 */ /* 0x000fe40007f3e0ff */
[----:B------:R-:W-:Y:S02]  /*04a0*/  IADD3 R5, PT, PT, R5, 0x8, RZ ;  /* 0x0000000805057810 */ /* 0x000fe40007ffe0ff */
[----:B------:R-:W-:Y:S02]  /*04b0*/  LEA R23, R0, R23, 0x3 ;  /* 0x0000001700177211 */ /* 0x000fe400078e18ff */
[----:B------:R-:W-:Y:S01]  /*04c0*/  IADD3.X R9, PT, PT, RZ, R9, RZ, P1, !PT ;  /* 0x00000009ff097210 */ /* 0x000fe20000ffe4ff */
[----:B---3--:R-:W-:-:S04]  /*04d0*/  IMAD R18, R26, R18, R27 ;  /* 0x000000121a127224 */ /* 0x008fc800078e021b */
[----:B--2---:R-:W-:-:S04]  /*04e0*/  IMAD R18, R29, R16, R18 ;  /* 0x000000101d127224 */ /* 0x004fc800078e0212 */
[----:B----4-:R-:W-:Y:S01]  /*04f0*/  IMAD R18, R19, R28, R18 ;  /* 0x0000001c13127224 */ /* 0x010fe200078e0212 */
[----:B------:R-:W-:-:S03]  /*0500*/  IADD3 R19, P2, PT, R14, 0x20, RZ ;  /* 0x000000200e137810 */ /* 0x000fc60007f5e0ff */
[----:B------:R-:W-:Y:S01]  /*0510*/  IMAD R18, R17, R24, R18 ;  /* 0x0000001811127224 */ /* 0x000fe200078e0212 */
[----:B------:R-:W-:Y:S01]  /*0520*/  IADD3.X R20, PT, PT, RZ, R15, RZ, P2, !PT ;  /* 0x0000000fff147210 */ /* 0x000fe200017fe4ff */
[----:B------:R-:W-:Y:S08]  /*0530*/  @P0 BRA `(.L_x_2) ;  /* 0xfffffffc00540947 */ /* 0x000ff0000383ffff */
[----:B------:R-:W-:-:S07]  /*0540*/  IADD3 R5, PT, PT, R5, 0x1, RZ ;  /* 0x0000000105057810 */ /* 0x000fce0007ffe0ff */
.L_x_1:
[----:B------:R-:W-:-:S13]  /*0550*/  ISETP.NE.AND P0, PT, R7, RZ, PT ;  /* 0x000000ff0700720c */ /* 0x000fda0003f05270 */
[----:B------:R-:W-:Y:S05]  /*0560*/  @!P0 BRA `(.L_x_0) ;  /* 0x0000000000e48947 */ /* 0x000fea0003800000 */
[----:B------:R-:W-:Y:S02]  /*0570*/  ISETP.GE.U32.AND P1, PT, R7, 0x4, PT ;  /* 0x000000040700780c */ /* 0x000fe40003f26070 */
[----:B------:R-:W-:-:S04]  /*0580*/  LOP3.LUT R19, R6, 0x3, RZ, 0xc0, !PT ;  /* 0x0000000306137812 */ /* 0x000fc800078ec0ff */
[----:B------:R-:W-:-:S07]  /*0590*/  ISETP.NE.AND P0, PT, R19, RZ, PT ;  /* 0x000000ff1300720c */ /* 0x000fce0003f05270 */
[----:B------:R-:W-:Y:S06]  /*05a0*/  @!P1 BRA `(.L_x_3) ;  /* 0x0000000000649947 */ /* 0x000fec0003800000 */
[----:B------:R-:W0:Y:S01]  /*05b0*/  LDCU.64 UR6, c[0x0][0x380] ;  /* 0x00007000ff0677ac */ /* 0x000e220008000a00 */
[----:B------:R-:W-:Y:S01]  /*05c0*/  IMAD R17, R5, R0, RZ ;  /* 0x0000000005117224 */ /* 0x000fe200078e02ff */
[CC--:B------:R-:W-:Y:S02]  /*05d0*/  IADD3 R25, PT, PT, R4.reuse, R5.reuse, RZ ;  /* 0x0000000504197210 */ /* 0x0c0fe40007ffe0ff */
[----:B------:R-:W-:Y:S01]  /*05e0*/  IADD3 R7, P1, PT, R4, R5, RZ ;  /* 0x0000000504077210 */ /* 0x000fe20007f3e0ff */
[----:B------:R-:W-:-:S03]  /*05f0*/  IMAD.WIDE R16, R17, 0x4, R12 ;  /* 0x0000000411107825 */ /* 0x000fc600078e020c */
[----:B------:R-:W-:Y:S01]  /*0600*/  IADD3.X R20, PT, PT, RZ, RZ, RZ, P1, !PT ;  /* 0x000000ffff147210 */ /* 0x000fe20000ffe4ff */
[----:B------:R-:W-:-:S04]  /*0610*/  IMAD.WIDE.U32 R24, R25, 0x4, R10 ;  /* 0x0000000419187825 */ /* 0x000fc800078e000a */
[----:B------:R-:W-:Y:S02]  /*0620*/  IMAD.WIDE R14, R0, 0x4, R16 ;  /* 0x00000004000e7825 */ /* 0x000fe400078e0210 */
[----:B------:R-:W2:Y:S01]  /*0630*/  LDG.E R16, desc[UR4][R16.64] ;  /* 0x0000000410107981 */ /* 0x000ea2000c1e1900 */
[----:B0-----:R-:W-:-:S04]  /*0640*/  LEA R8, P1, R7, UR6, 0x2 ;  /* 0x0000000607087c11 */ /* 0x001fc8000f8210ff */
[----:B------:R-:W-:Y:S01]  /*0650*/  LEA.HI.X R9, R7, UR7, R20, 0x2, P1 ;  /* 0x0000000707097c11 */ /* 0x000fe200088f1414 */
[C---:B------:R-:W-:Y:S01]  /*0660*/  IMAD.WIDE R20, R0.reuse, 0x4, R14 ;  /* 0x0000000400147825 */ /* 0x040fe200078e020e */
[----:B------:R-:W2:Y:S04]  /*0670*/  LDG.E R7, desc[UR4][R24.64] ;  /* 0x0000000418077981 */ /* 0x000ea8000c1e1900 */
[----:B------:R-:W3:Y:S01]  /*0680*/  LDG.E R14, desc[UR4][R14.64] ;  /* 0x000000040e0e7981 */ /* 0x000ee2000c1e1900 */
[----:B------:R-:W-:-:S03]  /*0690*/  IMAD.WIDE R22, R0, 0x4, R20 ;  /* 0x0000000400167825 */ /* 0x000fc600078e0214 */
[----:B------:R-:W3:Y:S04]  /*06a0*/  LDG.E R26, desc[UR4][R8.64+0x4] ;  /* 0x00000404081a7981 */ /* 0x000ee8000c1e1900 */
[----:B------:R-:W4:Y:S04]  /*06b0*/  LDG.E R27, desc[UR4][R20.64] ;  /* 0x00000004141b7981 */ /* 0x000f28000c1e1900 */
[----:B------:R-:W4:Y:S04]  /*06c0*/  LDG.E R28, desc[UR4][R8.64+0x8] ;  /* 0x00000804081c7981 */ /* 0x000f28000c1e1900 */
[----:B------:R-:W5:Y:S04]  /*06d0*/  LDG.E R29, desc[UR4][R8.64+0xc] ;  /* 0x00000c04081d7981 */ /* 0x000f68000c1e1900 */
[----:B------:R-:W5:Y:S01]  /*06e0*/  LDG.E R22, desc[UR4][R22.64] ;  /* 0x0000000416167981 */ /* 0x000f62000c1e1900 */
[----:B------:R-:W-:Y:S01]  /*06f0*/  IADD3 R5, PT, PT, R5, 0x4, RZ ;  /* 0x0000000405057810 */ /* 0x000fe20007ffe0ff */
[----:B--2---:R-:W-:-:S04]  /*0700*/  IMAD R7, R7, R16, R18 ;  /* 0x0000001007077224 */ /* 0x004fc800078e0212 */
[----:B---3--:R-:W-:-:S04]  /*0710*/  IMAD R7, R26, R14, R7 ;  /* 0x0000000e1a077224 */ /* 0x008fc800078e0207 */
[----:B----4-:R-:W-:-:S04]  /*0720*/  IMAD R7, R28, R27, R7 ;  /* 0x0000001b1c077224 */ /* 0x010fc800078e0207 */
[----:B-----5:R-:W-:-:S07]  /*0730*/  IMAD R18, R29, R22, R7 ;  /* 0x000000161d127224 */ /* 0x020fce00078e0207 */
.L_x_3:
[----:B------:R-:W-:Y:S05]  /*0740*/  @!P0 BRA `(.L_x_0) ;  /* 0x00000000006c8947 */ /* 0x000fea0003800000 */
[----:B------:R-:W-:Y:S02]  /*0750*/  ISETP.NE.AND P1, PT, R19, 0x1, PT ;  /* 0x000000011300780c */ /* 0x000fe40003f25270 */
[----:B------:R-:W-:-:S04]  /*0760*/  LOP3.LUT R6, R6, 0x1, RZ, 0xc0, !PT ;  /* 0x0000000106067812 */ /* 0x000fc800078ec0ff */
[----:B------:R-:W-:-:S07]  /*0770*/  ISETP.NE.U32.AND P0, PT, R6, 0x1, PT ;  /* 0x000000010600780c */ /* 0x000fce0003f05070 */
[----:B------:R-:W0:Y:S01]  /*0780*/  @P1 LDC.64 R8, c[0x0][0x380] ;  /* 0x0000e000ff081b82 */ /* 0x000e220000000a00 */
[----:B------:R-:W-:Y:S01]  /*0790*/  @P1 IMAD R7, R5, R0, RZ ;  /* 0x0000000005071224 */ /* 0x000fe200078e02ff */
[CC--:B------:R-:W-:Y:S02]  /*07a0*/  @P1 IADD3 R17, PT, PT, R4.reuse, R5.reuse, RZ ;  /* 0x0000000504111210 */ /* 0x0c0fe40007ffe0ff */
[C---:B------:R-:W-:Y:S01]  /*07b0*/  @P1 IADD3 R20, P2, PT, R4.reuse, R5, RZ ;  /* 0x0000000504141210 */ /* 0x040fe20007f5e0ff */
[----:B------:R-:W-:Y:S01]  /*07c0*/  @P1 IMAD.WIDE R6, R7, 0x4, R12 ;  /* 0x0000000407061825 */ /* 0x000fe200078e020c */
[----:B------:R-:W-:Y:S02]  /*07d0*/  @P1 IADD3 R5, PT, PT, R5, 0x2, RZ ;  /* 0x0000000205051810 */ /* 0x000fe40007ffe0ff */
[----:B------:R-:W-:Y:S01]  /*07e0*/  @P1 IADD3.X R21, PT, PT, RZ, RZ, RZ, P2, !PT ;  /* 0x000000ffff151210 */ /* 0x000fe200017fe4ff */
[----:B------:R-:W-:Y:S01]  /*07f0*/  @P1 IMAD.WIDE.U32 R16, R17, 0x4, R10 ;  /* 0x0000000411101825 */ /* 0x000fe200078e000a */
[----:B------:R-:W-:-:S03]  /*0800*/  @!P0 IADD3 R19, PT, PT, R4, R5, RZ ;  /* 0x0000000504138210 */ /* 0x000fc60007ffe0ff */
[----:B------:R-:W-:Y:S02]  /*0810*/  @P1 IMAD.WIDE R14, R0, 0x4, R6 ;  /* 0x00000004000e1825 */ /* 0x000fe400078e0206 */
[----:B------:R-:W2:Y:S02]  /*0820*/  @P1 LDG.E R17, desc[UR4][R16.64] ;  /* 0x0000000410111981 */ /* 0x000ea4000c1e1900 */
[----:B------:R-:W-:Y:S02]  /*0830*/  @!P0 IMAD R5, R5, R0, RZ ;  /* 0x0000000005058224 */ /* 0x000fe400078e02ff */
[----:B------:R-:W2:Y:S01]  /*0840*/  @P1 LDG.E R6, desc[UR4][R6.64] ;  /* 0x0000000406061981 */ /* 0x000ea2000c1e1900 */
[C---:B0-----:R-:W-:Y:S01]  /*0850*/  @P1 LEA R8, P2, R20.reuse, R8, 0x2 ;  /* 0x0000000814081211 */ /* 0x041fe200078410ff */
[----:B------:R-:W-:Y:S02]  /*0860*/  @!P0 IMAD.WIDE.U32 R10, R19, 0x4, R10 ;  /* 0x00000004130a8825 */ /* 0x000fe400078e000a */
[----:B------:R-:W3:Y:S01]  /*0870*/  @P1 LDG.E R14, desc[UR4][R14.64] ;  /* 0x000000040e0e1981 */ /* 0x000ee2000c1e1900 */
[----:B------:R-:W-:Y:S01]  /*0880*/  @P1 LEA.HI.X R9, R20, R9, R21, 0x2, P2 ;  /* 0x0000000914091211 */ /* 0x000fe200010f1415 */
[----:B------:R-:W-:-:S02]  /*0890*/  @!P0 IMAD.WIDE R12, R5, 0x4, R12 ;  /* 0x00000004050c8825 */ /* 0x000fc400078e020c */
[----:B------:R-:W4:Y:S04]  /*08a0*/  @!P0 LDG.E R11, desc[UR4][R10.64] ;  /* 0x000000040a0b8981 */ /* 0x000f28000c1e1900 */
[----:B------:R-:W3:Y:S04]  /*08b0*/  @P1 LDG.E R8, desc[UR4][R8.64+0x4] ;  /* 0x0000040408081981 */ /* 0x000ee8000c1e1900 */
[----:B------:R-:W4:Y:S01]  /*08c0*/  @!P0 LDG.E R12, desc[UR4][R12.64] ;  /* 0x000000040c0c8981 */ /* 0x000f22000c1e1900 */
[----:B--2---:R-:W-:-:S04]  /*08d0*/  @P1 IMAD R17, R17, R6, R18 ;  /* 0x0000000611111224 */ /* 0x004fc800078e0212 */
[----:B---3--:R-:W-:-:S04]  /*08e0*/  @P1 IMAD R18, R8, R14, R17 ;  /* 0x0000000e08121224 */ /* 0x008fc800078e0211 */
[----:B----4-:R-:W-:-:S07]  /*08f0*/  @!P0 IMAD R18, R11, R12, R18 ;  /* 0x0000000c0b128224 */ /* 0x010fce00078e0212 */
.L_x_0:
[----:B------:R-:W0:Y:S01]  /*0900*/  LDC.64 R4, c[0x0][0x390] ;  /* 0x0000e400ff047b82 */ /* 0x000e220000000a00 */
[----:B------:R-:W-:-:S04]  /*0910*/  IMAD R3, R2, R0, R3 ;  /* 0x0000000002037224 */ /* 0x000fc800078e0203 */
[----:B0-----:R-:W-:-:S05]  /*0920*/  IMAD.WIDE R2, R3, 0x4, R4 ;  /* 0x0000000403027825 */ /* 0x001fca00078e0204 */
[----:B------:R-:W-:Y:S01]  /*0930*/  STG.E desc[UR4][R2.64], R18 ;  /* 0x0000001202007986 */ /* 0x000fe2000c101904 */
[----:B------:R-:W-:Y:S05]  /*0940*/  EXIT ;  /* 0x000000000000794d */ /* 0x000fea0003800000 */
.L_x_4:
[----:B------:R-:W-:-:S00]  /*0950*/  BRA `(.L_x_4) ;  /* 0xfffffffc00fc7947 */ /* 0x000fc0000383ffff */
[----:B------:R-:W-:-:S00]  /*0960*/  NOP ;  /* 0x0000000000007918 */ /* 0x000fc00000000000 */
        /* <DEDUP_REMOVED lines=9> */
.L_x_5:


//--------------------- .nv.shared.reserved.0     --------------------------
	.section	.nv.shared.reserved.0,"aw",@nobits
	.weak		__nv_reservedSMEM_offset_0_alias
	.size		__nv_reservedSMEM_offset_0_alias, 0, 64
	.other		__nv_reservedSMEM_offset_0_alias,@"STO_CUDA_RESERVED_SHARED STV_DEFAULT"
__nv_reservedSMEM_offset_0_alias:
	.zero		0
	.zero		64


//--------------------- .nv.constant0._Z6matMulPiS_S_iii --------------------------
	.section	.nv.constant0._Z6matMulPiS_S_iii,"a",@progbits
	.sectionflags	@""
	.align	4
.nv.constant0._Z6matMulPiS_S_iii:
	.zero		932


//--------------------- SYMBOLS --------------------------

	.type		.nv.reservedSmem.offset0,@object
	.size		.nv.reservedSmem.offset0,0x4
